	.headerflags	@"EF_CUDA_TEXMODE_UNIFIED EF_CUDA_64BIT_ADDRESS EF_CUDA_ACCELERATORS EF_CUDA_SM90 EF_CUDA_VIRTUAL_SM(EF_CUDA_SM90)"
	.elftype	@"ET_EXEC"


//--------------------- .nv.info                  --------------------------
	.section	.nv.info,"",@"SHT_CUDA_INFO"
	.align	4


	//----- nvinfo : EIATTR_REGCOUNT
	.align		4
        /*0000*/ 	.byte	0x04, 0x2f
        /*0002*/ 	.short	(.L_1 - .L_0)
	.align		4
.L_0:
        /*0004*/ 	.word	index@(triton_poi_fused_convolution_leaky_relu_37)
        /*0008*/ 	.word	0x0000000e


	//----- nvinfo : EIATTR_MIN_STACK_SIZE
	.align		4
.L_1:
        /*000c*/ 	.byte	0x04, 0x12
        /*000e*/ 	.short	(.L_3 - .L_2)
	.align		4
.L_2:
        /*0010*/ 	.word	index@(triton_poi_fused_convolution_leaky_relu_37)
        /*0014*/ 	.word	0x00000000


	//----- nvinfo : EIATTR_FRAME_SIZE
	.align		4
.L_3:
        /*0018*/ 	.byte	0x04, 0x11
        /*001a*/ 	.short	(.L_5 - .L_4)
	.align		4
.L_4:
        /*001c*/ 	.word	index@(triton_poi_fused_convolution_leaky_relu_37)
        /*0020*/ 	.word	0x00000000


	//----- nvinfo : EIATTR_MIN_STACK_SIZE
	.align		4
.L_5:
        /*0024*/ 	.byte	0x04, 0x12
        /*0026*/ 	.short	(.L_7 - .L_6)
	.align		4
.L_6:
        /*0028*/ 	.word	index@(triton_poi_fused_convolution_leaky_relu_37)
        /*002c*/ 	.word	0x00000000
.L_7:


//--------------------- .nv.info.triton_poi_fused_convolution_leaky_relu_37 --------------------------
	.section	.nv.info.triton_poi_fused_convolution_leaky_relu_37,"",@"SHT_CUDA_INFO"
	.sectionflags	@""
	.align	4


	//----- nvinfo : EIATTR_CUDA_API_VERSION
	.align		4
        /*0000*/ 	.byte	0x04, 0x37
        /*0002*/ 	.short	(.L_9 - .L_8)
.L_8:
        /*0004*/ 	.word	0x0000007c


	//----- nvinfo : EIATTR_KPARAM_INFO
	.align		4
.L_9:
        /*0008*/ 	.byte	0x04, 0x17
        /*000a*/ 	.short	(.L_11 - .L_10)
.L_10:
        /*000c*/ 	.word	0x00000000
        /*0010*/ 	.short	0x0003
        /*0012*/ 	.short	0x0018
        /*0014*/ 	.byte	0x00, 0xf0, 0x11, 0x00


	//----- nvinfo : EIATTR_KPARAM_INFO
	.align		4
.L_11:
        /*0018*/ 	.byte	0x04, 0x17
        /*001a*/ 	.short	(.L_13 - .L_12)
.L_12:
        /*001c*/ 	.word	0x00000000
        /*0020*/ 	.short	0x0002
        /*0022*/ 	.short	0x0010
        /*0024*/ 	.byte	0x00, 0xf4, 0x21, 0x00


	//----- nvinfo : EIATTR_KPARAM_INFO
	.align		4
.L_13:
        /*0028*/ 	.byte	0x04, 0x17
        /*002a*/ 	.short	(.L_15 - .L_14)
.L_14:
        /*002c*/ 	.word	0x00000000
        /*0030*/ 	.short	0x0001
        /*0032*/ 	.short	0x0008
        /*0034*/ 	.byte	0x00, 0xf4, 0x21, 0x00


	//----- nvinfo : EIATTR_KPARAM_INFO
	.align		4
.L_15:
        /*0038*/ 	.byte	0x04, 0x17
        /*003a*/ 	.short	(.L_17 - .L_16)
.L_16:
        /*003c*/ 	.word	0x00000000
        /*0040*/ 	.short	0x0000
        /*0042*/ 	.short	0x0000
        /*0044*/ 	.byte	0x00, 0xf4, 0x21, 0x00


	//----- nvinfo : EIATTR_SPARSE_MMA_MASK
	.align		4
.L_17:
        /*0048*/ 	.byte	0x03, 0x50
        /*004a*/ 	.short	0x0000


	//----- nvinfo : EIATTR_MAXREG_COUNT
	.align		4
        /*004c*/ 	.byte	0x03, 0x1b
        /*004e*/ 	.short	0x00ff


	//----- nvinfo : EIATTR_EXIT_INSTR_OFFSETS
	.align		4
        /*0050*/ 	.byte	0x04, 0x1c
        /*0052*/ 	.short	(.L_19 - .L_18)


	//   ....[0]....
.L_18:
        /*0054*/ 	.word	0x000001f0


	//----- nvinfo : EIATTR_REQNTID
	.align		4
.L_19:
        /*0058*/ 	.byte	0x04, 0x10
        /*005a*/ 	.short	(.L_21 - .L_20)
.L_20:
        /*005c*/ 	.word	0x00000080
        /*0060*/ 	.word	0x00000001
        /*0064*/ 	.word	0x00000001


	//----- nvinfo : EIATTR_CBANK_PARAM_SIZE
	.align		4
.L_21:
        /*0068*/ 	.byte	0x03, 0x19
        /*006a*/ 	.short	0x001c


	//----- nvinfo : EIATTR_PARAM_CBANK
	.align		4
        /*006c*/ 	.byte	0x04, 0x0a
        /*006e*/ 	.short	(.L_23 - .L_22)
	.align		4
.L_22:
        /*0070*/ 	.word	index@(.nv.constant0.triton_poi_fused_convolution_leaky_relu_37)
        /*0074*/ 	.short	0x0210
        /*0076*/ 	.short	0x001c


	//----- nvinfo : EIATTR_SW_WAR
	.align		4
.L_23:
        /*0078*/ 	.byte	0x04, 0x36
        /*007a*/ 	.short	(.L_25 - .L_24)
.L_24:
        /*007c*/ 	.word	0x00000008
.L_25:


//--------------------- .nv.callgraph             --------------------------
	.section	.nv.callgraph,"",@"SHT_CUDA_CALLGRAPH"
	.align	4
	.sectionentsize	8
	.align		4
        /*0000*/ 	.word	0x00000000
	.align		4
        /*0004*/ 	.word	0xffffffff
	.align		4
        /*0008*/ 	.word	0x00000000
	.align		4
        /*000c*/ 	.word	0xfffffffe
	.align		4
        /*0010*/ 	.word	0x00000000
	.align		4
        /*0014*/ 	.word	0xfffffffd
	.align		4
        /*0018*/ 	.word	0x00000000
	.align		4
        /*001c*/ 	.word	0xfffffffc


//--------------------- .text.triton_poi_fused_convolution_leaky_relu_37 --------------------------
	.section	.text.triton_poi_fused_convolution_leaky_relu_37,"ax",@progbits
	.align	128
        .global         triton_poi_fused_convolution_leaky_relu_37
        .type           triton_poi_fused_convolution_leaky_relu_37,@function
        .size           triton_poi_fused_convolution_leaky_relu_37,(.L_x_1 - triton_poi_fused_convolution_leaky_relu_37)
        .other          triton_poi_fused_convolution_leaky_relu_37,@"STO_CUDA_ENTRY STV_DEFAULT"
triton_poi_fused_convolution_leaky_relu_37:
.text.triton_poi_fused_convolution_leaky_relu_37:
[----:B------:R-:W-:Y:S01]  /*0000*/  LDC R1, c[0x0][0x28] ;  /* 0x00000a00ff017b82 */ /* 0x000fe20000000800 */
[----:B------:R-:W1:Y:S07]  /*0010*/  S2R R8, SR_TID.X ;  /* 0x0000000000087919 */ /* 0x000e6e0000002100 */
[----:B------:R-:W2:Y:S01]  /*0020*/  LDC.64 R4, c[0x0][0x220] ;  /* 0x00008800ff047b82 */ /* 0x000ea20000000a00 */
[----:B------:R-:W-:Y:S01]  /*0030*/  ULDC.64 UR4, c[0x0][0x208] ;  /* 0x0000820000047ab9 */ /* 0x000fe20000000a00 */
[----:B------:R-:W3:Y:S06]  /*0040*/  S2R R9, SR_CTAID.X ;  /* 0x0000000000097919 */ /* 0x000eec0000002500 */
[----:B------:R-:W4:Y:S08]  /*0050*/  LDC.64 R2, c[0x0][0x210] ;  /* 0x00008400ff027b82 */ /* 0x000f300000000a00 */
[----:B------:R-:W5:Y:S01]  /*0060*/  LDC.64 R6, c[0x0][0x218] ;  /* 0x00008600ff067b82 */ /* 0x000f620000000a00 */
[----:B-1----:R-:W-:-:S04]  /*0070*/  LOP3.LUT R8, R8, 0x7f, RZ, 0xc0, !PT ;  /* 0x0000007f08087812 */ /* 0x002fc800078ec0ff */
[----:B---3--:R-:W-:Y:S01]  /*0080*/  LEA R9, R9, R8, 0x7 ;  /* 0x0000000809097211 */ /* 0x008fe200078e38ff */
[----:B------:R-:W-:-:S04]  /*0090*/  HFMA2.MMA R8, -RZ, RZ, 0, 0 ;  /* 0x00000000ff087435 */ /* 0x000fc800000001ff */
[----:B----4-:R-:W-:-:S04]  /*00a0*/  IMAD.WIDE R2, R9, 0x4, R2 ;  /* 0x0000000409027825 */ /* 0x010fc800078e0202 */
[----:B-----5:R-:W-:-:S04]  /*00b0*/  IMAD.WIDE R6, R9, 0x4, R6 ;  /* 0x0000000409067825 */ /* 0x020fc800078e0206 */
[----:B------:R-:W-:Y:S02]  /*00c0*/  IMAD.HI R0, R9, -0x6db6db6d, R8 ;  /* 0x9249249309007827 */ /* 0x000fe400078e0208 */
[----:B------:R-:W3:Y:S03]  /*00d0*/  LDG.E R8, desc[UR4][R6.64] ;  /* 0x0000000406087981 */ /* 0x000ee6000c1e1900 */
[----:B------:R-:W-:-:S04]  /*00e0*/  SHF.R.U32.HI R11, RZ, 0x1f, R0 ;  /* 0x0000001fff0b7819 */ /* 0x000fc80000011600 */
[----:B------:R-:W-:-:S04]  /*00f0*/  LEA.HI.SX32 R11, R0, R11, 0x1e ;  /* 0x0000000b000b7211 */ /* 0x000fc800078ff2ff */
[----:B------:R-:W-:-:S04]  /*0100*/  SHF.R.S32.HI R0, RZ, 0x1f, R11 ;  /* 0x0000001fff007819 */ /* 0x000fc8000001140b */
[----:B------:R-:W-:-:S04]  /*0110*/  LEA.HI R0, R0, R11, RZ, 0xa ;  /* 0x0000000b00007211 */ /* 0x000fc800078f50ff */
[----:B------:R-:W-:-:S04]  /*0120*/  LOP3.LUT R0, R0, 0xfffffc00, RZ, 0xc0, !PT ;  /* 0xfffffc0000007812 */ /* 0x000fc800078ec0ff */
[----:B------:R-:W-:Y:S02]  /*0130*/  IADD3 R11, R11, -R0, RZ ;  /* 0x800000000b0b7210 */ /* 0x000fe40007ffe0ff */
[----:B------:R-:W4:Y:S03]  /*0140*/  LDG.E R0, desc[UR4][R2.64] ;  /* 0x0000000402007981 */ /* 0x000f26000c1e1900 */
[----:B--2---:R-:W-:-:S06]  /*0150*/  IMAD.WIDE R4, R11, 0x4, R4 ;  /* 0x000000040b047825 */ /* 0x004fcc00078e0204 */
[----:B------:R-:W4:Y:S02]  /*0160*/  LDG.E.EL R5, desc[UR4][R4.64] ;  /* 0x0000000404057981 */ /* 0x000f24000c2e1900 */
[C---:B----4-:R-:W-:Y:S02]  /*0170*/  FSETP.GT.AND P0, PT, R0.reuse, -R5, PT ;  /* 0x800000050000720b */ /* 0x050fe40003f04000 */
[C---:B---3--:R-:W-:Y:S01]  /*0180*/  FSETP.GT.AND P1, PT, R5.reuse, -R8, PT ;  /* 0x800000080500720b */ /* 0x048fe20003f24000 */
[----:B------:R-:W-:Y:S01]  /*0190*/  FADD R9, R0, R5 ;  /* 0x0000000500097221 */ /* 0x000fe20000000000 */
[----:B------:R-:W-:-:S09]  /*01a0*/  FADD R11, R5, R8 ;  /* 0x00000008050b7221 */ /* 0x000fd20000000000 */
[----:B------:R-:W-:Y:S02]  /*01b0*/  @!P0 FMUL R9, R9, 0.10000000149011611938 ;  /* 0x3dcccccd09098820 */ /* 0x000fe40000400000 */
[----:B------:R-:W-:-:S03]  /*01c0*/  @!P1 FMUL R11, R11, 0.10000000149011611938 ;  /* 0x3dcccccd0b0b9820 */ /* 0x000fc60000400000 */
[----:B------:R-:W-:Y:S04]  /*01d0*/  STG.E desc[UR4][R2.64], R9 ;  /* 0x0000000902007986 */ /* 0x000fe8000c101904 */
[----:B------:R-:W-:Y:S01]  /*01e0*/  STG.E desc[UR4][R6.64], R11 ;  /* 0x0000000b06007986 */ /* 0x000fe2000c101904 */
[----:B------:R-:W-:Y:S05]  /*01f0*/  EXIT ;  /* 0x000000000000794d */ /* 0x000fea0003800000 */
.L_x_0:
[----:B------:R-:W-:-:S00]  /*0200*/  BRA `(.L_x_0) ;  /* 0xfffffffc00fc7947 */ /* 0x000fc0000383ffff */
[----:B------:R-:W-:-:S00]  /*0210*/  NOP ;  /* 0x0000000000007918 */ /* 0x000fc00000000000 */
        /* <DEDUP_REMOVED lines=14> */
.L_x_1:


//--------------------- .nv.constant0.triton_poi_fused_convolution_leaky_relu_37 --------------------------
	.section	.nv.constant0.triton_poi_fused_convolution_leaky_relu_37,"a",@progbits
	.sectionflags	@""
	.align	4
.nv.constant0.triton_poi_fused_convolution_leaky_relu_37:
	.zero		556
